	.headerflags	@"EF_CUDA_TEXMODE_UNIFIED EF_CUDA_64BIT_ADDRESS EF_CUDA_ACCELERATORS EF_CUDA_SM90 EF_CUDA_VIRTUAL_SM(EF_CUDA_SM90)"
	.elftype	@"ET_EXEC"


//--------------------- .nv.info                  --------------------------
	.section	.nv.info,"",@"SHT_CUDA_INFO"
	.align	4


	//----- nvinfo : EIATTR_REGCOUNT
	.align		4
        /*0000*/ 	.byte	0x04, 0x2f
        /*0002*/ 	.short	(.L_3 - .L_2)
	.align		4
.L_2:
        /*0004*/ 	.word	index@(triton_poi_fused__native_batch_norm_legit_no_training_relu_43)
        /*0008*/ 	.word	0x0000001a


	//----- nvinfo : EIATTR_MIN_STACK_SIZE
	.align		4
.L_3:
        /*000c*/ 	.byte	0x04, 0x12
        /*000e*/ 	.short	(.L_5 - .L_4)
	.align		4
.L_4:
        /*0010*/ 	.word	index@(triton_poi_fused__native_batch_norm_legit_no_training_relu_43)
        /*0014*/ 	.word	0x00000000


	//----- nvinfo : EIATTR_FRAME_SIZE
	.align		4
.L_5:
        /*0018*/ 	.byte	0x04, 0x11
        /*001a*/ 	.short	(.L_7 - .L_6)
	.align		4
.L_6:
        /*001c*/ 	.word	index@(triton_poi_fused__native_batch_norm_legit_no_training_relu_43)
        /*0020*/ 	.word	0x00000000


	//----- nvinfo : EIATTR_MIN_STACK_SIZE
	.align		4
.L_7:
        /*0024*/ 	.byte	0x04, 0x12
        /*0026*/ 	.short	(.L_9 - .L_8)
	.align		4
.L_8:
        /*0028*/ 	.word	index@(triton_poi_fused__native_batch_norm_legit_no_training_relu_43)
        /*002c*/ 	.word	0x00000000
.L_9:


//--------------------- .nv.info.triton_poi_fused__native_batch_norm_legit_no_training_relu_43 --------------------------
	.section	.nv.info.triton_poi_fused__native_batch_norm_legit_no_training_relu_43,"",@"SHT_CUDA_INFO"
	.sectionflags	@""
	.align	4


	//----- nvinfo : EIATTR_CUDA_API_VERSION
	.align		4
        /*0000*/ 	.byte	0x04, 0x37
        /*0002*/ 	.short	(.L_11 - .L_10)
.L_10:
        /*0004*/ 	.word	0x0000007c


	//----- nvinfo : EIATTR_KPARAM_INFO
	.align		4
.L_11:
        /*0008*/ 	.byte	0x04, 0x17
        /*000a*/ 	.short	(.L_13 - .L_12)
.L_12:
        /*000c*/ 	.word	0x00000000
        /*0010*/ 	.short	0x0007
        /*0012*/ 	.short	0x0034
        /*0014*/ 	.byte	0x00, 0xf0, 0x11, 0x00


	//----- nvinfo : EIATTR_KPARAM_INFO
	.align		4
.L_13:
        /*0018*/ 	.byte	0x04, 0x17
        /*001a*/ 	.short	(.L_15 - .L_14)
.L_14:
        /*001c*/ 	.word	0x00000000
        /*0020*/ 	.short	0x0006
        /*0022*/ 	.short	0x0030
        /*0024*/ 	.byte	0x00, 0xf0, 0x11, 0x00


	//----- nvinfo : EIATTR_KPARAM_INFO
	.align		4
.L_15:
        /*0028*/ 	.byte	0x04, 0x17
        /*002a*/ 	.short	(.L_17 - .L_16)
.L_16:
        /*002c*/ 	.word	0x00000000
        /*0030*/ 	.short	0x0005
        /*0032*/ 	.short	0x0028
        /*0034*/ 	.byte	0x00, 0xf4, 0x21, 0x00


	//----- nvinfo : EIATTR_KPARAM_INFO
	.align		4
.L_17:
        /*0038*/ 	.byte	0x04, 0x17
        /*003a*/ 	.short	(.L_19 - .L_18)
.L_18:
        /*003c*/ 	.word	0x00000000
        /*0040*/ 	.short	0x0004
        /*0042*/ 	.short	0x0020
        /*0044*/ 	.byte	0x00, 0xf4, 0x21, 0x00


	//----- nvinfo : EIATTR_KPARAM_INFO
	.align		4
.L_19:
        /*0048*/ 	.byte	0x04, 0x17
        /*004a*/ 	.short	(.L_21 - .L_20)
.L_20:
        /*004c*/ 	.word	0x00000000
        /*0050*/ 	.short	0x0003
        /*0052*/ 	.short	0x0018
        /*0054*/ 	.byte	0x00, 0xf4, 0x21, 0x00


	//----- nvinfo : EIATTR_KPARAM_INFO
	.align		4
.L_21:
        /*0058*/ 	.byte	0x04, 0x17
        /*005a*/ 	.short	(.L_23 - .L_22)
.L_22:
        /*005c*/ 	.word	0x00000000
        /*0060*/ 	.short	0x0002
        /*0062*/ 	.short	0x0010
        /*0064*/ 	.byte	0x00, 0xf4, 0x21, 0x00


	//----- nvinfo : EIATTR_KPARAM_INFO
	.align		4
.L_23:
        /*0068*/ 	.byte	0x04, 0x17
        /*006a*/ 	.short	(.L_25 - .L_24)
.L_24:
        /*006c*/ 	.word	0x00000000
        /*0070*/ 	.short	0x0001
        /*0072*/ 	.short	0x0008
        /*0074*/ 	.byte	0x00, 0xf4, 0x21, 0x00


	//----- nvinfo : EIATTR_KPARAM_INFO
	.align		4
.L_25:
        /*0078*/ 	.byte	0x04, 0x17
        /*007a*/ 	.short	(.L_27 - .L_26)
.L_26:
        /*007c*/ 	.word	0x00000000
        /*0080*/ 	.short	0x0000
        /*0082*/ 	.short	0x0000
        /*0084*/ 	.byte	0x00, 0xf4, 0x21, 0x00


	//----- nvinfo : EIATTR_SPARSE_MMA_MASK
	.align		4
.L_27:
        /*0088*/ 	.byte	0x03, 0x50
        /*008a*/ 	.short	0x0000


	//----- nvinfo : EIATTR_MAXREG_COUNT
	.align		4
        /*008c*/ 	.byte	0x03, 0x1b
        /*008e*/ 	.short	0x00ff


	//----- nvinfo : EIATTR_EXIT_INSTR_OFFSETS
	.align		4
        /*0090*/ 	.byte	0x04, 0x1c
        /*0092*/ 	.short	(.L_29 - .L_28)


	//   ....[0]....
.L_28:
        /*0094*/ 	.word	0x000005e0


	//   ....[1]....
        /*0098*/ 	.word	0x00000680


	//----- nvinfo : EIATTR_REQNTID
	.align		4
.L_29:
        /*009c*/ 	.byte	0x04, 0x10
        /*009e*/ 	.short	(.L_31 - .L_30)
.L_30:
        /*00a0*/ 	.word	0x00000080
        /*00a4*/ 	.word	0x00000001
        /*00a8*/ 	.word	0x00000001


	//----- nvinfo : EIATTR_CBANK_PARAM_SIZE
	.align		4
.L_31:
        /*00ac*/ 	.byte	0x03, 0x19
        /*00ae*/ 	.short	0x0038


	//----- nvinfo : EIATTR_PARAM_CBANK
	.align		4
        /*00b0*/ 	.byte	0x04, 0x0a
        /*00b2*/ 	.short	(.L_33 - .L_32)
	.align		4
.L_32:
        /*00b4*/ 	.word	index@(.nv.constant0.triton_poi_fused__native_batch_norm_legit_no_training_relu_43)
        /*00b8*/ 	.short	0x0210
        /*00ba*/ 	.short	0x0038


	//----- nvinfo : EIATTR_SW_WAR
	.align		4
.L_33:
        /*00bc*/ 	.byte	0x04, 0x36
        /*00be*/ 	.short	(.L_35 - .L_34)
.L_34:
        /*00c0*/ 	.word	0x00000008
.L_35:


//--------------------- .nv.callgraph             --------------------------
	.section	.nv.callgraph,"",@"SHT_CUDA_CALLGRAPH"
	.align	4
	.sectionentsize	8
	.align		4
        /*0000*/ 	.word	0x00000000
	.align		4
        /*0004*/ 	.word	0xffffffff
	.align		4
        /*0008*/ 	.word	0x00000000
	.align		4
        /*000c*/ 	.word	0xfffffffe
	.align		4
        /*0010*/ 	.word	0x00000000
	.align		4
        /*0014*/ 	.word	0xfffffffd
	.align		4
        /*0018*/ 	.word	0x00000000
	.align		4
        /*001c*/ 	.word	0xfffffffc


//--------------------- .nv.constant4             --------------------------
	.section	.nv.constant4,"a",@progbits
	.align	8
	.align		8
.nv.constant4:
        /*0000*/ 	.dword	_$_str
	.align		8
        /*0008*/ 	.dword	_$_str_$_2


//--------------------- .text.triton_poi_fused__native_batch_norm_legit_no_training_relu_43 --------------------------
	.section	.text.triton_poi_fused__native_batch_norm_legit_no_training_relu_43,"ax",@progbits
	.sectionflags	@"SHF_BARRIERS=1"
	.align	128
        .global         triton_poi_fused__native_batch_norm_legit_no_training_relu_43
        .type           triton_poi_fused__native_batch_norm_legit_no_training_relu_43,@function
        .size           triton_poi_fused__native_batch_norm_legit_no_training_relu_43,(.L_x_1 - triton_poi_fused__native_batch_norm_legit_no_training_relu_43)
        .other          triton_poi_fused__native_batch_norm_legit_no_training_relu_43,@"STO_CUDA_ENTRY STV_DEFAULT"
triton_poi_fused__native_batch_norm_legit_no_training_relu_43:
.text.triton_poi_fused__native_batch_norm_legit_no_training_relu_43:
[----:B------:R-:W0:Y:S01]  /*0000*/  LDC R1, c[0x0][0x28] ;  /* 0x00000a00ff017b82 */ /* 0x000e220000000800 */
[----:B------:R-:W1:Y:S07]  /*0010*/  S2R R10, SR_TID.X ;  /* 0x00000000000a7919 */ /* 0x000e6e0000002100 */
[----:B------:R-:W2:Y:S01]  /*0020*/  LDC.64 R2, c[0x0][0x220] ;  /* 0x00008800ff027b82 */ /* 0x000ea20000000a00 */
[----:B------:R-:W-:Y:S01]  /*0030*/  ULDC.64 UR6, c[0x0][0x208] ;  /* 0x0000820000067ab9 */ /* 0x000fe20000000a00 */
[----:B------:R-:W3:Y:S01]  /*0040*/  S2R R0, SR_CTAID.Y ;  /* 0x0000000000007919 */ /* 0x000ee20000002600 */
[----:B------:R-:W4:Y:S05]  /*0050*/  S2R R8, SR_CTAID.X ;  /* 0x0000000000087919 */ /* 0x000f2a0000002500 */
[----:B------:R-:W5:Y:S08]  /*0060*/  LDC.64 R14, c[0x0][0x210] ;  /* 0x00008400ff0e7b82 */ /* 0x000f700000000a00 */
[----:B------:R-:W4:Y:S08]  /*0070*/  LDC.64 R18, c[0x0][0x218] ;  /* 0x00008600ff127b82 */ /* 0x000f300000000a00 */
[----:B------:R-:W5:Y:S01]  /*0080*/  LDC.64 R16, c[0x0][0x230] ;  /* 0x00008c00ff107b82 */ /* 0x000f620000000a00 */
[----:B-1----:R-:W-:-:S07]  /*0090*/  IMAD.SHL.U32 R9, R10, 0x2, RZ ;  /* 0x000000020a097824 */ /* 0x002fce00078e00ff */
[----:B------:R-:W1:Y:S01]  /*00a0*/  LDC.64 R12, c[0x0][0x228] ;  /* 0x00008a00ff0c7b82 */ /* 0x000e620000000a00 */
[----:B------:R-:W-:-:S04]  /*00b0*/  LOP3.LUT R9, R9, 0xfe, RZ, 0xc0, !PT ;  /* 0x000000fe09097812 */ /* 0x000fc800078ec0ff */
[----:B---3--:R-:W-:-:S04]  /*00c0*/  PRMT R4, R9, 0x6540, R0 ;  /* 0x0000654009047816 */ /* 0x008fc80000000000 */
[C---:B------:R-:W-:Y:S01]  /*00d0*/  ISETP.GE.AND P2, PT, R4.reuse, 0x500, PT ;  /* 0x000005000400780c */ /* 0x040fe20003f46270 */
[----:B------:R-:W-:-:S05]  /*00e0*/  IMAD.HI R5, R4, 0x66666667, RZ ;  /* 0x6666666704057827 */ /* 0x000fca00078e02ff */
[----:B------:R-:W-:-:S04]  /*00f0*/  SHF.R.U32.HI R6, RZ, 0x1f, R5 ;  /* 0x0000001fff067819 */ /* 0x000fc80000011605 */
[----:B------:R-:W-:Y:S02]  /*0100*/  LEA.HI.SX32 R5, R5, R6, 0x19 ;  /* 0x0000000605057211 */ /* 0x000fe400078fcaff */
[----:B------:R-:W-:-:S03]  /*0110*/  CS2R R6, SRZ ;  /* 0x0000000000067805 */ /* 0x000fc6000001ff00 */
[----:B------:R-:W-:-:S04]  /*0120*/  IMAD R11, R5, -0x140, R4 ;  /* 0xfffffec0050b7824 */ /* 0x000fc800078e0204 */
[----:B--2---:R-:W-:-:S05]  /*0130*/  IMAD.WIDE R2, R11, 0x4, R2 ;  /* 0x000000040b027825 */ /* 0x004fca00078e0202 */
[----:B------:R2:W3:Y:S01]  /*0140*/  @!P2 LDG.E.EL.64 R6, desc[UR6][R2.64] ;  /* 0x000000060206a981 */ /* 0x0004e2000c2e1b00 */
[C---:B----4-:R-:W-:Y:S01]  /*0150*/  ISETP.GE.AND P0, PT, R8.reuse, 0x4, PT ;  /* 0x000000040800780c */ /* 0x050fe20003f06270 */
[----:B------:R-:W-:Y:S02]  /*0160*/  IMAD R20, R8, 0x140, R11 ;  /* 0x0000014008147824 */ /* 0x000fe400078e020b */
[----:B0----5:R-:W-:Y:S01]  /*0170*/  IMAD.WIDE R22, R11, 0x4, R16 ;  /* 0x000000040b167825 */ /* 0x021fe200078e0210 */
[----:B------:R-:W-:-:S03]  /*0180*/  ISETP.LT.AND P1, PT, R4, 0x500, !P0 ;  /* 0x000005000400780c */ /* 0x000fc60004721270 */
[----:B------:R-:W-:Y:S01]  /*0190*/  IMAD R5, R5, 0x500, R20 ;  /* 0x0000050005057824 */ /* 0x000fe200078e0214 */
[----:B--2---:R-:W-:Y:S01]  /*01a0*/  CS2R R2, SRZ ;  /* 0x0000000000027805 */ /* 0x004fe2000001ff00 */
[----:B------:R-:W-:-:S04]  /*01b0*/  IMAD.WIDE R20, R11, 0x4, R18 ;  /* 0x000000040b147825 */ /* 0x000fc800078e0212 */
[----:B------:R-:W-:Y:S01]  /*01c0*/  IMAD.WIDE R14, R5, 0x4, R14 ;  /* 0x00000004050e7825 */ /* 0x000fe200078e020e */
[----:B------:R-:W-:Y:S02]  /*01d0*/  CS2R R4, SRZ ;  /* 0x0000000000047805 */ /* 0x000fe4000001ff00 */
[----:B------:R-:W-:Y:S01]  /*01e0*/  CS2R R16, SRZ ;  /* 0x0000000000107805 */ /* 0x000fe2000001ff00 */
[----:B-1----:R-:W-:Y:S01]  /*01f0*/  IMAD.WIDE R12, R11, 0x4, R12 ;  /* 0x000000040b0c7825 */ /* 0x002fe200078e020c */
[----:B------:R-:W2:Y:S01]  /*0200*/  @P1 LDG.E.EL.64 R2, desc[UR6][R14.64] ;  /* 0x000000060e021981 */ /* 0x000ea2000c2e1b00 */
[----:B------:R-:W-:-:S03]  /*0210*/  CS2R R18, SRZ ;  /* 0x0000000000127805 */ /* 0x000fc6000001ff00 */
[----:B------:R-:W2:Y:S04]  /*0220*/  @!P2 LDG.E.EL.64 R4, desc[UR6][R20.64] ;  /* 0x000000061404a981 */ /* 0x000ea8000c2e1b00 */
[----:B------:R0:W4:Y:S04]  /*0230*/  @!P2 LDG.E.EL.64 R16, desc[UR6][R12.64] ;  /* 0x000000060c10a981 */ /* 0x000128000c2e1b00 */
[----:B------:R-:W4:Y:S01]  /*0240*/  @!P2 LDG.E.EL.64 R18, desc[UR6][R22.64] ;  /* 0x000000061612a981 */ /* 0x000f22000c2e1b00 */
[----:B------:R-:W1:Y:S01]  /*0250*/  S2UR UR5, SR_CgaCtaId ;  /* 0x00000000000579c3 */ /* 0x000e620000008800 */
[----:B------:R-:W-:Y:S01]  /*0260*/  UMOV UR4, 0x400 ;  /* 0x0000040000047882 */ /* 0x000fe20000000000 */
[----:B0-----:R-:W-:Y:S01]  /*0270*/  HFMA2.MMA R13, -RZ, RZ, 1.625, 0 ;  /* 0x3e800000ff0d7435 */ /* 0x001fe200000001ff */
[----:B-1----:R-:W-:-:S06]  /*0280*/  UPRMT UR4, UR5, 0x654, UR4 ;  /* 0x0000065405047896 */ /* 0x002fcc0008000004 */
[----:B------:R-:W-:Y:S01]  /*0290*/  LEA R12, R9, UR4, 0x3 ;  /* 0x00000004090c7c11 */ /* 0x000fe2000f8e18ff */
[----:B---3--:R-:W-:Y:S01]  /*02a0*/  FADD R6, R6, 0.0010000000474974513054 ;  /* 0x3a83126f06067421 */ /* 0x008fe20000000000 */
[----:B------:R-:W-:-:S03]  /*02b0*/  FADD R7, R7, 0.0010000000474974513054 ;  /* 0x3a83126f07077421 */ /* 0x000fc60000000000 */
[----:B------:R-:W0:Y:S08]  /*02c0*/  MUFU.SQRT R11, R6 ;  /* 0x00000006000b7308 */ /* 0x000e300000002000 */
[----:B------:R-:W1:Y:S01]  /*02d0*/  MUFU.SQRT R14, R7 ;  /* 0x00000007000e7308 */ /* 0x000e620000002000 */
[C---:B0-----:R-:W-:Y:S02]  /*02e0*/  FSETP.GT.AND P1, PT, R11.reuse, 8.50705917302346158658e+37, PT ;  /* 0x7e8000000b00780b */ /* 0x041fe40003f24000 */
[----:B------:R-:W-:-:S02]  /*02f0*/  FSETP.GEU.AND P3, PT, R11, 1.175494350822287508e-38, PT ;  /* 0x008000000b00780b */ /* 0x000fc40003f6e000 */
[----:B------:R-:W-:Y:S01]  /*0300*/  FSEL R6, R13, 1, P1 ;  /* 0x3f8000000d067808 */ /* 0x000fe20000800000 */
[----:B--2---:R-:W-:Y:S01]  /*0310*/  FADD R2, -R4, R2 ;  /* 0x0000000204027221 */ /* 0x004fe20000000100 */
[----:B------:R-:W-:Y:S01]  /*0320*/  FADD R3, -R5, R3 ;  /* 0x0000000305037221 */ /* 0x000fe20000000100 */
[----:B------:R-:W-:Y:S02]  /*0330*/  LOP3.LUT R5, R10, 0x7f, RZ, 0xc0, !PT ;  /* 0x0000007f0a057812 */ /* 0x000fe400078ec0ff */
[C---:B-1----:R-:W-:Y:S02]  /*0340*/  FSETP.GT.AND P2, PT, R14.reuse, 8.50705917302346158658e+37, PT ;  /* 0x7e8000000e00780b */ /* 0x042fe40003f44000 */
[----:B------:R-:W-:Y:S02]  /*0350*/  FSETP.GEU.AND P4, PT, R14, 1.175494350822287508e-38, PT ;  /* 0x008000000e00780b */ /* 0x000fe40003f8e000 */
[----:B------:R-:W-:Y:S01]  /*0360*/  @P1 FMUL R11, R11, 0.25 ;  /* 0x3e8000000b0b1820 */ /* 0x000fe20000400000 */
[----:B------:R-:W-:Y:S01]  /*0370*/  FSEL R13, R13, 1, P2 ;  /* 0x3f8000000d0d7808 */ /* 0x000fe20001000000 */
[----:B------:R-:W-:-:S02]  /*0380*/  @!P3 FMUL R6, R6, 16777216 ;  /* 0x4b8000000606b820 */ /* 0x000fc40000400000 */
[----:B------:R-:W-:-:S05]  /*0390*/  @!P3 FMUL R11, R11, 16777216 ;  /* 0x4b8000000b0bb820 */ /* 0x000fca0000400000 */
[----:B------:R-:W-:Y:S01]  /*03a0*/  @P2 FMUL R14, R14, 0.25 ;  /* 0x3e8000000e0e2820 */ /* 0x000fe20000400000 */
[----:B------:R-:W0:Y:S01]  /*03b0*/  MUFU.RCP R11, R11 ;  /* 0x0000000b000b7308 */ /* 0x000e220000001000 */
[----:B------:R-:W-:Y:S02]  /*03c0*/  @!P4 FMUL R13, R13, 16777216 ;  /* 0x4b8000000d0dc820 */ /* 0x000fe40000400000 */
[----:B------:R-:W-:-:S06]  /*03d0*/  @!P4 FMUL R14, R14, 16777216 ;  /* 0x4b8000000e0ec820 */ /* 0x000fcc0000400000 */
[----:B------:R-:W1:Y:S01]  /*03e0*/  MUFU.RCP R14, R14 ;  /* 0x0000000e000e7308 */ /* 0x000e620000001000 */
[----:B0-----:R-:W-:-:S04]  /*03f0*/  FMUL R7, R11, R6 ;  /* 0x000000060b077220 */ /* 0x001fc80000400000 */
[----:B------:R-:W-:-:S04]  /*0400*/  FMUL R7, R2, R7 ;  /* 0x0000000702077220 */ /* 0x000fc80000400000 */
[----:B----4-:R-:W-:Y:S01]  /*0410*/  FFMA R7, R7, R16, R18 ;  /* 0x0000001007077223 */ /* 0x010fe20000000012 */
[----:B-1----:R-:W-:Y:S01]  /*0420*/  FMUL R4, R14, R13 ;  /* 0x0000000d0e047220 */ /* 0x002fe20000400000 */
[----:B------:R-:W-:-:S03]  /*0430*/  LEA R13, R5, UR4, 0x3 ;  /* 0x00000004050d7c11 */ /* 0x000fc6000f8e18ff */
[----:B------:R-:W-:Y:S01]  /*0440*/  FMUL R4, R3, R4 ;  /* 0x0000000403047220 */ /* 0x000fe20000400000 */
[C---:B------:R-:W-:Y:S01]  /*0450*/  FSETP.GEU.AND P1, PT, R7.reuse, RZ, PT ;  /* 0x000000ff0700720b */ /* 0x040fe20003f2e000 */
[----:B------:R-:W0:Y:S02]  /*0460*/  LDC.64 R2, c[0x0][0x238] ;  /* 0x00008e00ff027b82 */ /* 0x000e240000000a00 */
[----:B------:R-:W-:Y:S01]  /*0470*/  FFMA R4, R4, R17, R19 ;  /* 0x0000001104047223 */ /* 0x000fe20000000013 */
[----:B------:R-:W-:-:S04]  /*0480*/  FSEL R10, R7, RZ, P1 ;  /* 0x000000ff070a7208 */ /* 0x000fc80000800000 */
[C---:B------:R-:W-:Y:S01]  /*0490*/  FSETP.GEU.AND P2, PT, R4.reuse, RZ, PT ;  /* 0x000000ff0400720b */ /* 0x040fe20003f4e000 */
[----:B------:R1:W-:Y:S03]  /*04a0*/  STS [R12], R10 ;  /* 0x0000000a0c007388 */ /* 0x0003e60000000800 */
[----:B------:R-:W-:Y:S02]  /*04b0*/  FSEL R11, R4, RZ, P2 ;  /* 0x000000ff040b7208 */ /* 0x000fe40001000000 */
[----:B------:R-:W-:Y:S01]  /*04c0*/  PRMT R4, R5, 0x6540, R0 ;  /* 0x0000654005047816 */ /* 0x000fe20000000000 */
[----:B------:R-:W-:Y:S02]  /*04d0*/  IMAD.SHL.U32 R0, R0, 0x100, RZ ;  /* 0x0000010000007824 */ /* 0x000fe400078e00ff */
[----:B------:R-:W-:Y:S01]  /*04e0*/  STS [R12+0x8], R11 ;  /* 0x0000080b0c007388 */ /* 0x000fe20000000800 */
[----:B------:R-:W-:Y:S01]  /*04f0*/  BAR.SYNC.DEFER_BLOCKING 0x0 ;  /* 0x0000000000007b1d */ /* 0x000fe20000010000 */
[C---:B------:R-:W-:Y:S01]  /*0500*/  IMAD.HI R6, R4.reuse, 0x66666667, RZ ;  /* 0x6666666704067827 */ /* 0x040fe200078e02ff */
[----:B------:R-:W-:-:S04]  /*0510*/  ISETP.LT.AND P1, PT, R4, 0x500, !P0 ;  /* 0x000005000400780c */ /* 0x000fc80004721270 */
[----:B------:R-:W-:-:S04]  /*0520*/  SHF.R.U32.HI R7, RZ, 0x1f, R6 ;  /* 0x0000001fff077819 */ /* 0x000fc80000011606 */
[----:B------:R-:W-:Y:S02]  /*0530*/  LEA.HI.SX32 R7, R6, R7, 0x19 ;  /* 0x0000000706077211 */ /* 0x000fe400078fcaff */
[----:B------:R-:W-:Y:S02]  /*0540*/  LOP3.LUT R6, R0, 0x80, R5, 0xfe, !PT ;  /* 0x0000008000067812 */ /* 0x000fe400078efe05 */
[----:B------:R-:W-:Y:S01]  /*0550*/  LOP3.LUT R0, R5, 0x80, RZ, 0xfc, !PT ;  /* 0x0000008005007812 */ /* 0x000fe200078efcff */
[----:B------:R-:W-:Y:S01]  /*0560*/  IMAD R9, R7, -0x140, R4 ;  /* 0xfffffec007097824 */ /* 0x000fe200078e0204 */
[----:B------:R-:W-:-:S04]  /*0570*/  ISETP.LT.AND P0, PT, R6, 0x500, !P0 ;  /* 0x000005000600780c */ /* 0x000fc80004701270 */
[----:B-1----:R-:W-:Y:S02]  /*0580*/  LEA R10, R9, R8, 0x2 ;  /* 0x00000008090a7211 */ /* 0x002fe400078e10ff */
[----:B------:R-:W-:Y:S01]  /*0590*/  LEA R9, R0, UR4, 0x3 ;  /* 0x0000000400097c11 */ /* 0x000fe2000f8e18ff */
[----:B------:R-:W1:Y:S02]  /*05a0*/  LDS R13, [R13] ;  /* 0x000000000d0d7984 */ /* 0x000e640000000800 */
[----:B------:R-:W-:-:S04]  /*05b0*/  IMAD R7, R7, 0x1400, R10 ;  /* 0x0000140007077824 */ /* 0x000fc800078e020a */
[----:B0-----:R-:W-:-:S05]  /*05c0*/  IMAD.WIDE R4, R7, 0x4, R2 ;  /* 0x0000000407047825 */ /* 0x001fca00078e0202 */
[----:B-1----:R0:W-:Y:S02]  /*05d0*/  @P1 STG.E desc[UR6][R4.64], R13 ;  /* 0x0000000d04001986 */ /* 0x0021e4000c101906 */
[----:B0-----:R-:W-:Y:S05]  /*05e0*/  @!P0 EXIT ;  /* 0x000000000000894d */ /* 0x001fea0003800000 */
[----:B------:R-:W1:Y:S01]  /*05f0*/  LDS R9, [R9] ;  /* 0x0000000009097984 */ /* 0x000e620000000800 */
[----:B------:R-:W-:-:S05]  /*0600*/  IMAD.HI R0, R6, 0x66666667, RZ ;  /* 0x6666666706007827 */ /* 0x000fca00078e02ff */
[----:B0-----:R-:W-:-:S04]  /*0610*/  SHF.R.U32.HI R5, RZ, 0x1f, R0 ;  /* 0x0000001fff057819 */ /* 0x001fc80000011600 */
[----:B------:R-:W-:-:S05]  /*0620*/  LEA.HI.SX32 R5, R0, R5, 0x19 ;  /* 0x0000000500057211 */ /* 0x000fca00078fcaff */
[----:B------:R-:W-:-:S04]  /*0630*/  IMAD R7, R5, -0x140, R6 ;  /* 0xfffffec005077824 */ /* 0x000fc800078e0206 */
[----:B------:R-:W-:-:S04]  /*0640*/  IMAD R8, R7, 0x4, R8 ;  /* 0x0000000407087824 */ /* 0x000fc800078e0208 */
[----:B------:R-:W-:-:S04]  /*0650*/  IMAD R5, R5, 0x1400, R8 ;  /* 0x0000140005057824 */ /* 0x000fc800078e0208 */
[----:B------:R-:W-:-:S05]  /*0660*/  IMAD.WIDE R2, R5, 0x4, R2 ;  /* 0x0000000405027825 */ /* 0x000fca00078e0202 */
[----:B-1----:R-:W-:Y:S01]  /*0670*/  STG.E desc[UR6][R2.64], R9 ;  /* 0x0000000902007986 */ /* 0x002fe2000c101906 */
[----:B------:R-:W-:Y:S05]  /*0680*/  EXIT ;  /* 0x000000000000794d */ /* 0x000fea0003800000 */
.L_x_0:
[----:B------:R-:W-:-:S00]  /*0690*/  BRA `(.L_x_0) ;  /* 0xfffffffc00fc7947 */ /* 0x000fc0000383ffff */
[----:B------:R-:W-:-:S00]  /*06a0*/  NOP ;  /* 0x0000000000007918 */ /* 0x000fc00000000000 */
        /* <DEDUP_REMOVED lines=13> */
.L_x_1:


//--------------------- .nv.global.init           --------------------------
	.section	.nv.global.init,"aw",@progbits
.nv.global.init:
	.type		_$_str,@object
	.size		_$_str,(_$_str_$_2 - _$_str)
_$_str:
        /*0000*/ 	.byte	0x5f, 0x5f, 0x43, 0x55, 0x44, 0x41, 0x5f, 0x46, 0x54, 0x5a, 0x00
	.type		_$_str_$_2,@object
	.size		_$_str_$_2,(.L_1 - _$_str_$_2)
_$_str_$_2:
        /*000b*/ 	.byte	0x5f, 0x5f, 0x43, 0x55, 0x44, 0x41, 0x5f, 0x50, 0x52, 0x45, 0x43, 0x5f, 0x53, 0x51, 0x52, 0x54
        /*001b*/ 	.byte	0x00
.L_1:


//--------------------- .nv.shared.triton_poi_fused__native_batch_norm_legit_no_training_relu_43 --------------------------
	.section	.nv.shared.triton_poi_fused__native_batch_norm_legit_no_training_relu_43,"aw",@nobits
	.sectionflags	@""
	.align	16
	.zero		1024


//--------------------- .nv.constant0.triton_poi_fused__native_batch_norm_legit_no_training_relu_43 --------------------------
	.section	.nv.constant0.triton_poi_fused__native_batch_norm_legit_no_training_relu_43,"a",@progbits
	.sectionflags	@""
	.align	4
.nv.constant0.triton_poi_fused__native_batch_norm_legit_no_training_relu_43:
	.zero		584
